	.headerflags	@"EF_CUDA_TEXMODE_UNIFIED EF_CUDA_64BIT_ADDRESS EF_CUDA_ACCELERATORS EF_CUDA_SM90 EF_CUDA_VIRTUAL_SM(EF_CUDA_SM90)"
	.elftype	@"ET_EXEC"


//--------------------- .nv.info                  --------------------------
	.section	.nv.info,"",@"SHT_CUDA_INFO"
	.align	4


	//----- nvinfo : EIATTR_REGCOUNT
	.align		4
        /*0000*/ 	.byte	0x04, 0x2f
        /*0002*/ 	.short	(.L_1 - .L_0)
	.align		4
.L_0:
        /*0004*/ 	.word	index@(triton_poi_fused_convolution_8)
        /*0008*/ 	.word	0x0000000c


	//----- nvinfo : EIATTR_MIN_STACK_SIZE
	.align		4
.L_1:
        /*000c*/ 	.byte	0x04, 0x12
        /*000e*/ 	.short	(.L_3 - .L_2)
	.align		4
.L_2:
        /*0010*/ 	.word	index@(triton_poi_fused_convolution_8)
        /*0014*/ 	.word	0x00000000


	//----- nvinfo : EIATTR_FRAME_SIZE
	.align		4
.L_3:
        /*0018*/ 	.byte	0x04, 0x11
        /*001a*/ 	.short	(.L_5 - .L_4)
	.align		4
.L_4:
        /*001c*/ 	.word	index@(triton_poi_fused_convolution_8)
        /*0020*/ 	.word	0x00000000


	//----- nvinfo : EIATTR_MIN_STACK_SIZE
	.align		4
.L_5:
        /*0024*/ 	.byte	0x04, 0x12
        /*0026*/ 	.short	(.L_7 - .L_6)
	.align		4
.L_6:
        /*0028*/ 	.word	index@(triton_poi_fused_convolution_8)
        /*002c*/ 	.word	0x00000000
.L_7:


//--------------------- .nv.info.triton_poi_fused_convolution_8 --------------------------
	.section	.nv.info.triton_poi_fused_convolution_8,"",@"SHT_CUDA_INFO"
	.sectionflags	@""
	.align	4


	//----- nvinfo : EIATTR_CUDA_API_VERSION
	.align		4
        /*0000*/ 	.byte	0x04, 0x37
        /*0002*/ 	.short	(.L_9 - .L_8)
.L_8:
        /*0004*/ 	.word	0x0000007c


	//----- nvinfo : EIATTR_KPARAM_INFO
	.align		4
.L_9:
        /*0008*/ 	.byte	0x04, 0x17
        /*000a*/ 	.short	(.L_11 - .L_10)
.L_10:
        /*000c*/ 	.word	0x00000000
        /*0010*/ 	.short	0x0002
        /*0012*/ 	.short	0x0010
        /*0014*/ 	.byte	0x00, 0xf0, 0x11, 0x00


	//----- nvinfo : EIATTR_KPARAM_INFO
	.align		4
.L_11:
        /*0018*/ 	.byte	0x04, 0x17
        /*001a*/ 	.short	(.L_13 - .L_12)
.L_12:
        /*001c*/ 	.word	0x00000000
        /*0020*/ 	.short	0x0001
        /*0022*/ 	.short	0x0008
        /*0024*/ 	.byte	0x00, 0xf4, 0x21, 0x00


	//----- nvinfo : EIATTR_KPARAM_INFO
	.align		4
.L_13:
        /*0028*/ 	.byte	0x04, 0x17
        /*002a*/ 	.short	(.L_15 - .L_14)
.L_14:
        /*002c*/ 	.word	0x00000000
        /*0030*/ 	.short	0x0000
        /*0032*/ 	.short	0x0000
        /*0034*/ 	.byte	0x00, 0xf4, 0x21, 0x00


	//----- nvinfo : EIATTR_SPARSE_MMA_MASK
	.align		4
.L_15:
        /*0038*/ 	.byte	0x03, 0x50
        /*003a*/ 	.short	0x0000


	//----- nvinfo : EIATTR_MAXREG_COUNT
	.align		4
        /*003c*/ 	.byte	0x03, 0x1b
        /*003e*/ 	.short	0x00ff


	//----- nvinfo : EIATTR_EXIT_INSTR_OFFSETS
	.align		4
        /*0040*/ 	.byte	0x04, 0x1c
        /*0042*/ 	.short	(.L_17 - .L_16)


	//   ....[0]....
.L_16:
        /*0044*/ 	.word	0x00000170


	//   ....[1]....
        /*0048*/ 	.word	0x00000190


	//----- nvinfo : EIATTR_REQNTID
	.align		4
.L_17:
        /*004c*/ 	.byte	0x04, 0x10
        /*004e*/ 	.short	(.L_19 - .L_18)
.L_18:
        /*0050*/ 	.word	0x00000080
        /*0054*/ 	.word	0x00000001
        /*0058*/ 	.word	0x00000001


	//----- nvinfo : EIATTR_CBANK_PARAM_SIZE
	.align		4
.L_19:
        /*005c*/ 	.byte	0x03, 0x19
        /*005e*/ 	.short	0x0014


	//----- nvinfo : EIATTR_PARAM_CBANK
	.align		4
        /*0060*/ 	.byte	0x04, 0x0a
        /*0062*/ 	.short	(.L_21 - .L_20)
	.align		4
.L_20:
        /*0064*/ 	.word	index@(.nv.constant0.triton_poi_fused_convolution_8)
        /*0068*/ 	.short	0x0210
        /*006a*/ 	.short	0x0014


	//----- nvinfo : EIATTR_SW_WAR
	.align		4
.L_21:
        /*006c*/ 	.byte	0x04, 0x36
        /*006e*/ 	.short	(.L_23 - .L_22)
.L_22:
        /*0070*/ 	.word	0x00000008
.L_23:


//--------------------- .nv.callgraph             --------------------------
	.section	.nv.callgraph,"",@"SHT_CUDA_CALLGRAPH"
	.align	4
	.sectionentsize	8
	.align		4
        /*0000*/ 	.word	0x00000000
	.align		4
        /*0004*/ 	.word	0xffffffff
	.align		4
        /*0008*/ 	.word	0x00000000
	.align		4
        /*000c*/ 	.word	0xfffffffe
	.align		4
        /*0010*/ 	.word	0x00000000
	.align		4
        /*0014*/ 	.word	0xfffffffd
	.align		4
        /*0018*/ 	.word	0x00000000
	.align		4
        /*001c*/ 	.word	0xfffffffc


//--------------------- .text.triton_poi_fused_convolution_8 --------------------------
	.section	.text.triton_poi_fused_convolution_8,"ax",@progbits
	.align	128
        .global         triton_poi_fused_convolution_8
        .type           triton_poi_fused_convolution_8,@function
        .size           triton_poi_fused_convolution_8,(.L_x_1 - triton_poi_fused_convolution_8)
        .other          triton_poi_fused_convolution_8,@"STO_CUDA_ENTRY STV_DEFAULT"
triton_poi_fused_convolution_8:
.text.triton_poi_fused_convolution_8:
[----:B------:R-:W0:Y:S02]  /*0000*/  LDC R1, c[0x0][0x28] ;  /* 0x00000a00ff017b82 */ /* 0x000e240000000800 */
[----:B------:R-:W1:Y:S01]  /*0010*/  S2R R0, SR_TID.X ;  /* 0x0000000000007919 */ /* 0x000e620000002100 */
[----:B------:R-:W2:Y:S01]  /*0020*/  LDC.64 R2, c[0x0][0x210] ;  /* 0x00008400ff027b82 */ /* 0x000ea20000000a00 */
[----:B------:R-:W-:Y:S01]  /*0030*/  ULDC.64 UR4, c[0x0][0x208] ;  /* 0x0000820000047ab9 */ /* 0x000fe20000000a00 */
[----:B------:R-:W3:Y:S06]  /*0040*/  S2R R7, SR_CTAID.X ;  /* 0x0000000000077919 */ /* 0x000eec0000002500 */
[----:B------:R-:W4:Y:S01]  /*0050*/  LDC.64 R4, c[0x0][0x218] ;  /* 0x00008600ff047b82 */ /* 0x000f220000000a00 */
[----:B-1----:R-:W-:-:S05]  /*0060*/  LOP3.LUT R0, R0, 0x7f, RZ, 0xc0, !PT ;  /* 0x0000007f00007812 */ /* 0x002fca00078ec0ff */
[----:B---3--:R-:W-:-:S04]  /*0070*/  IMAD R7, R7, 0x80, R0 ;  /* 0x0000008007077824 */ /* 0x008fc800078e0200 */
[C---:B------:R-:W-:Y:S01]  /*0080*/  IMAD.HI R0, R7.reuse, 0x66666667, RZ ;  /* 0x6666666707007827 */ /* 0x040fe200078e02ff */
[----:B------:R-:W-:-:S03]  /*0090*/  ISETP.GE.AND P0, PT, R7, 0x140, PT ;  /* 0x000001400700780c */ /* 0x000fc60003f06270 */
[----:B--2---:R-:W-:Y:S01]  /*00a0*/  IMAD.WIDE R2, R7, 0x4, R2 ;  /* 0x0000000407027825 */ /* 0x004fe200078e0202 */
[----:B------:R-:W-:-:S03]  /*00b0*/  SHF.R.S32.HI R9, RZ, 0x1, R0 ;  /* 0x00000001ff097819 */ /* 0x000fc60000011400 */
[----:B------:R-:W-:Y:S01]  /*00c0*/  IMAD.MOV.U32 R7, RZ, RZ, RZ ;  /* 0x000000ffff077224 */ /* 0x000fe200078e00ff */
[----:B------:R-:W-:-:S04]  /*00d0*/  LEA.HI R9, R0, R9, RZ, 0x1 ;  /* 0x0000000900097211 */ /* 0x000fc800078f08ff */
[----:B------:R-:W-:-:S04]  /*00e0*/  SHF.R.S32.HI R0, RZ, 0x1f, R9 ;  /* 0x0000001fff007819 */ /* 0x000fc80000011409 */
[----:B------:R-:W-:-:S04]  /*00f0*/  LEA.HI R0, R0, R9, RZ, 0x4 ;  /* 0x0000000900007211 */ /* 0x000fc800078f20ff */
[----:B------:R-:W-:-:S05]  /*0100*/  LOP3.LUT R0, R0, 0xfffffff0, RZ, 0xc0, !PT ;  /* 0xfffffff000007812 */ /* 0x000fca00078ec0ff */
[----:B------:R-:W-:Y:S01]  /*0110*/  IMAD.IADD R9, R9, 0x1, -R0 ;  /* 0x0000000109097824 */ /* 0x000fe200078e0a00 */
[----:B------:R-:W-:-:S03]  /*0120*/  HFMA2.MMA R0, -RZ, RZ, 0, 0 ;  /* 0x00000000ff007435 */ /* 0x000fc600000001ff */
[----:B----4-:R-:W-:-:S05]  /*0130*/  IMAD.WIDE R4, R9, 0x4, R4 ;  /* 0x0000000409047825 */ /* 0x010fca00078e0204 */
[----:B------:R-:W2:Y:S04]  /*0140*/  @!P0 LDG.E.EL R7, desc[UR4][R4.64] ;  /* 0x0000000404078981 */ /* 0x000ea8000c2e1900 */
[----:B------:R-:W2:Y:S02]  /*0150*/  @!P0 LDG.E R0, desc[UR4][R2.64] ;  /* 0x0000000402008981 */ /* 0x000ea4000c1e1900 */
[----:B--2---:R-:W-:Y:S01]  /*0160*/  FADD R7, R7, R0 ;  /* 0x0000000007077221 */ /* 0x004fe20000000000 */
[----:B------:R-:W-:Y:S06]  /*0170*/  @P0 EXIT ;  /* 0x000000000000094d */ /* 0x000fec0003800000 */
[----:B------:R-:W-:Y:S01]  /*0180*/  STG.E desc[UR4][R2.64], R7 ;  /* 0x0000000702007986 */ /* 0x000fe2000c101904 */
[----:B------:R-:W-:Y:S05]  /*0190*/  EXIT ;  /* 0x000000000000794d */ /* 0x000fea0003800000 */
.L_x_0:
[----:B------:R-:W-:-:S00]  /*01a0*/  BRA `(.L_x_0) ;  /* 0xfffffffc00fc7947 */ /* 0x000fc0000383ffff */
[----:B------:R-:W-:-:S00]  /*01b0*/  NOP ;  /* 0x0000000000007918 */ /* 0x000fc00000000000 */
        /* <DEDUP_REMOVED lines=12> */
.L_x_1:


//--------------------- .nv.constant0.triton_poi_fused_convolution_8 --------------------------
	.section	.nv.constant0.triton_poi_fused_convolution_8,"a",@progbits
	.sectionflags	@""
	.align	4
.nv.constant0.triton_poi_fused_convolution_8:
	.zero		548
